//
// Generated by NVIDIA NVVM Compiler
//
// Compiler Build ID: CL-36424714
// Cuda compilation tools, release 13.0, V13.0.88
// Based on NVVM 20.0.0
//

.version 9.0
.target sm_100
.address_size 64

	// .globl	_Z6mataddPKfS0_Pfii

.visible .entry _Z6mataddPKfS0_Pfii(
	.param .u64 .ptr .align 1 _Z6mataddPKfS0_Pfii_param_0,
	.param .u64 .ptr .align 1 _Z6mataddPKfS0_Pfii_param_1,
	.param .u64 .ptr .align 1 _Z6mataddPKfS0_Pfii_param_2,
	.param .u32 _Z6mataddPKfS0_Pfii_param_3,
	.param .u32 _Z6mataddPKfS0_Pfii_param_4
)
{
	.reg .pred 	%p<4>;
	.reg .b32 	%r<14>;
	.reg .b32 	%f<4>;
	.reg .b64 	%rd<11>;

	ld.param.u64 	%rd1, [_Z6mataddPKfS0_Pfii_param_0];
	ld.param.u64 	%rd2, [_Z6mataddPKfS0_Pfii_param_1];
	ld.param.u64 	%rd3, [_Z6mataddPKfS0_Pfii_param_2];
	ld.param.u32 	%r2, [_Z6mataddPKfS0_Pfii_param_3];
	ld.param.u32 	%r3, [_Z6mataddPKfS0_Pfii_param_4];
	mov.u32 	%r5, %ntid.x;
	mov.u32 	%r6, %ctaid.x;
	mov.u32 	%r7, %tid.x;
	mad.lo.s32 	%r8, %r5, %r6, %r7;
	mov.u32 	%r9, %ntid.y;
	mov.u32 	%r10, %ctaid.y;
	mov.u32 	%r11, %tid.y;
	mad.lo.s32 	%r12, %r9, %r10, %r11;
	mad.lo.s32 	%r1, %r2, %r12, %r8;
	setp.ge.s32 	%p1, %r8, %r2;
	setp.ge.s32 	%p2, %r12, %r3;
	or.pred  	%p3, %p1, %p2;
	@%p3 bra 	$L__BB0_2;
	cvta.to.global.u64 	%rd4, %rd1;
	cvta.to.global.u64 	%rd5, %rd2;
	cvta.to.global.u64 	%rd6, %rd3;
	mul.wide.s32 	%rd7, %r1, 4;
	add.s64 	%rd8, %rd4, %rd7;
	ld.global.f32 	%f1, [%rd8];
	add.s64 	%rd9, %rd5, %rd7;
	ld.global.f32 	%f2, [%rd9];
	add.f32 	%f3, %f1, %f2;
	add.s64 	%rd10, %rd6, %rd7;
	st.global.f32 	[%rd10], %f3;
$L__BB0_2:
	ret;

}
	// .globl	_Z9matadd_1dPKfS0_Pfii
.visible .entry _Z9matadd_1dPKfS0_Pfii(
	.param .u64 .ptr .align 1 _Z9matadd_1dPKfS0_Pfii_param_0,
	.param .u64 .ptr .align 1 _Z9matadd_1dPKfS0_Pfii_param_1,
	.param .u64 .ptr .align 1 _Z9matadd_1dPKfS0_Pfii_param_2,
	.param .u32 _Z9matadd_1dPKfS0_Pfii_param_3,
	.param .u32 _Z9matadd_1dPKfS0_Pfii_param_4
)
{
	.reg .pred 	%p<12>;
	.reg .b32 	%r<38>;
	.reg .b32 	%f<88>;
	.reg .b64 	%rd<101>;

	ld.param.u64 	%rd4, [_Z9matadd_1dPKfS0_Pfii_param_0];
	ld.param.u64 	%rd5, [_Z9matadd_1dPKfS0_Pfii_param_1];
	ld.param.u64 	%rd6, [_Z9matadd_1dPKfS0_Pfii_param_2];
	ld.param.u32 	%r23, [_Z9matadd_1dPKfS0_Pfii_param_3];
	ld.param.u32 	%r24, [_Z9matadd_1dPKfS0_Pfii_param_4];
	cvta.to.global.u64 	%rd1, %rd6;
	cvta.to.global.u64 	%rd2, %rd5;
	cvta.to.global.u64 	%rd3, %rd4;
	mov.u32 	%r25, %ntid.x;
	mov.u32 	%r26, %ctaid.x;
	mov.u32 	%r27, %tid.x;
	mad.lo.s32 	%r1, %r25, %r26, %r27;
	setp.ge.s32 	%p1, %r1, %r23;
	setp.lt.s32 	%p2, %r24, 1;
	or.pred  	%p3, %p1, %p2;
	@%p3 bra 	$L__BB1_13;
	and.b32  	%r2, %r24, 15;
	setp.lt.u32 	%p4, %r24, 16;
	mov.b32 	%r34, 0;
	@%p4 bra 	$L__BB1_4;
	and.b32  	%r34, %r24, 2147483632;
	neg.s32 	%r32, %r34;
	shl.b32 	%r5, %r23, 4;
	mul.wide.s32 	%rd11, %r23, 4;
	mov.u32 	%r31, %r1;
$L__BB1_3:
	.pragma "nounroll";
	mul.wide.s32 	%rd7, %r31, 4;
	add.s64 	%rd8, %rd3, %rd7;
	ld.global.f32 	%f1, [%rd8];
	add.s64 	%rd9, %rd2, %rd7;
	ld.global.f32 	%f2, [%rd9];
	add.f32 	%f3, %f1, %f2;
	add.s64 	%rd10, %rd1, %rd7;
	st.global.f32 	[%rd10], %f3;
	add.s64 	%rd12, %rd8, %rd11;
	ld.global.f32 	%f4, [%rd12];
	add.s64 	%rd13, %rd9, %rd11;
	ld.global.f32 	%f5, [%rd13];
	add.f32 	%f6, %f4, %f5;
	add.s64 	%rd14, %rd10, %rd11;
	st.global.f32 	[%rd14], %f6;
	add.s64 	%rd15, %rd12, %rd11;
	ld.global.f32 	%f7, [%rd15];
	add.s64 	%rd16, %rd13, %rd11;
	ld.global.f32 	%f8, [%rd16];
	add.f32 	%f9, %f7, %f8;
	add.s64 	%rd17, %rd14, %rd11;
	st.global.f32 	[%rd17], %f9;
	add.s64 	%rd18, %rd15, %rd11;
	ld.global.f32 	%f10, [%rd18];
	add.s64 	%rd19, %rd16, %rd11;
	ld.global.f32 	%f11, [%rd19];
	add.f32 	%f12, %f10, %f11;
	add.s64 	%rd20, %rd17, %rd11;
	st.global.f32 	[%rd20], %f12;
	add.s64 	%rd21, %rd18, %rd11;
	ld.global.f32 	%f13, [%rd21];
	add.s64 	%rd22, %rd19, %rd11;
	ld.global.f32 	%f14, [%rd22];
	add.f32 	%f15, %f13, %f14;
	add.s64 	%rd23, %rd20, %rd11;
	st.global.f32 	[%rd23], %f15;
	add.s64 	%rd24, %rd21, %rd11;
	ld.global.f32 	%f16, [%rd24];
	add.s64 	%rd25, %rd22, %rd11;
	ld.global.f32 	%f17, [%rd25];
	add.f32 	%f18, %f16, %f17;
	add.s64 	%rd26, %rd23, %rd11;
	st.global.f32 	[%rd26], %f18;
	add.s64 	%rd27, %rd24, %rd11;
	ld.global.f32 	%f19, [%rd27];
	add.s64 	%rd28, %rd25, %rd11;
	ld.global.f32 	%f20, [%rd28];
	add.f32 	%f21, %f19, %f20;
	add.s64 	%rd29, %rd26, %rd11;
	st.global.f32 	[%rd29], %f21;
	add.s64 	%rd30, %rd27, %rd11;
	ld.global.f32 	%f22, [%rd30];
	add.s64 	%rd31, %rd28, %rd11;
	ld.global.f32 	%f23, [%rd31];
	add.f32 	%f24, %f22, %f23;
	add.s64 	%rd32, %rd29, %rd11;
	st.global.f32 	[%rd32], %f24;
	add.s64 	%rd33, %rd30, %rd11;
	ld.global.f32 	%f25, [%rd33];
	add.s64 	%rd34, %rd31, %rd11;
	ld.global.f32 	%f26, [%rd34];
	add.f32 	%f27, %f25, %f26;
	add.s64 	%rd35, %rd32, %rd11;
	st.global.f32 	[%rd35], %f27;
	add.s64 	%rd36, %rd33, %rd11;
	ld.global.f32 	%f28, [%rd36];
	add.s64 	%rd37, %rd34, %rd11;
	ld.global.f32 	%f29, [%rd37];
	add.f32 	%f30, %f28, %f29;
	add.s64 	%rd38, %rd35, %rd11;
	st.global.f32 	[%rd38], %f30;
	add.s64 	%rd39, %rd36, %rd11;
	ld.global.f32 	%f31, [%rd39];
	add.s64 	%rd40, %rd37, %rd11;
	ld.global.f32 	%f32, [%rd40];
	add.f32 	%f33, %f31, %f32;
	add.s64 	%rd41, %rd38, %rd11;
	st.global.f32 	[%rd41], %f33;
	add.s64 	%rd42, %rd39, %rd11;
	ld.global.f32 	%f34, [%rd42];
	add.s64 	%rd43, %rd40, %rd11;
	ld.global.f32 	%f35, [%rd43];
	add.f32 	%f36, %f34, %f35;
	add.s64 	%rd44, %rd41, %rd11;
	st.global.f32 	[%rd44], %f36;
	add.s64 	%rd45, %rd42, %rd11;
	ld.global.f32 	%f37, [%rd45];
	add.s64 	%rd46, %rd43, %rd11;
	ld.global.f32 	%f38, [%rd46];
	add.f32 	%f39, %f37, %f38;
	add.s64 	%rd47, %rd44, %rd11;
	st.global.f32 	[%rd47], %f39;
	add.s64 	%rd48, %rd45, %rd11;
	ld.global.f32 	%f40, [%rd48];
	add.s64 	%rd49, %rd46, %rd11;
	ld.global.f32 	%f41, [%rd49];
	add.f32 	%f42, %f40, %f41;
	add.s64 	%rd50, %rd47, %rd11;
	st.global.f32 	[%rd50], %f42;
	add.s64 	%rd51, %rd48, %rd11;
	ld.global.f32 	%f43, [%rd51];
	add.s64 	%rd52, %rd49, %rd11;
	ld.global.f32 	%f44, [%rd52];
	add.f32 	%f45, %f43, %f44;
	add.s64 	%rd53, %rd50, %rd11;
	st.global.f32 	[%rd53], %f45;
	add.s64 	%rd54, %rd51, %rd11;
	ld.global.f32 	%f46, [%rd54];
	add.s64 	%rd55, %rd52, %rd11;
	ld.global.f32 	%f47, [%rd55];
	add.f32 	%f48, %f46, %f47;
	add.s64 	%rd56, %rd53, %rd11;
	st.global.f32 	[%rd56], %f48;
	add.s32 	%r32, %r32, 16;
	add.s32 	%r31, %r31, %r5;
	setp.ne.s32 	%p5, %r32, 0;
	@%p5 bra 	$L__BB1_3;
$L__BB1_4:
	setp.eq.s32 	%p6, %r2, 0;
	@%p6 bra 	$L__BB1_13;
	and.b32  	%r11, %r24, 7;
	setp.lt.u32 	%p7, %r2, 8;
	@%p7 bra 	$L__BB1_7;
	mad.lo.s32 	%r29, %r34, %r23, %r1;
	mul.wide.s32 	%rd57, %r29, 4;
	add.s64 	%rd58, %rd3, %rd57;
	ld.global.f32 	%f49, [%rd58];
	add.s64 	%rd59, %rd2, %rd57;
	ld.global.f32 	%f50, [%rd59];
	add.f32 	%f51, %f49, %f50;
	add.s64 	%rd60, %rd1, %rd57;
	st.global.f32 	[%rd60], %f51;
	mul.wide.s32 	%rd61, %r23, 4;
	add.s64 	%rd62, %rd58, %rd61;
	ld.global.f32 	%f52, [%rd62];
	add.s64 	%rd63, %rd59, %rd61;
	ld.global.f32 	%f53, [%rd63];
	add.f32 	%f54, %f52, %f53;
	add.s64 	%rd64, %rd60, %rd61;
	st.global.f32 	[%rd64], %f54;
	add.s64 	%rd65, %rd62, %rd61;
	ld.global.f32 	%f55, [%rd65];
	add.s64 	%rd66, %rd63, %rd61;
	ld.global.f32 	%f56, [%rd66];
	add.f32 	%f57, %f55, %f56;
	add.s64 	%rd67, %rd64, %rd61;
	st.global.f32 	[%rd67], %f57;
	add.s64 	%rd68, %rd65, %rd61;
	ld.global.f32 	%f58, [%rd68];
	add.s64 	%rd69, %rd66, %rd61;
	ld.global.f32 	%f59, [%rd69];
	add.f32 	%f60, %f58, %f59;
	add.s64 	%rd70, %rd67, %rd61;
	st.global.f32 	[%rd70], %f60;
	add.s64 	%rd71, %rd68, %rd61;
	ld.global.f32 	%f61, [%rd71];
	add.s64 	%rd72, %rd69, %rd61;
	ld.global.f32 	%f62, [%rd72];
	add.f32 	%f63, %f61, %f62;
	add.s64 	%rd73, %rd70, %rd61;
	st.global.f32 	[%rd73], %f63;
	add.s64 	%rd74, %rd71, %rd61;
	ld.global.f32 	%f64, [%rd74];
	add.s64 	%rd75, %rd72, %rd61;
	ld.global.f32 	%f65, [%rd75];
	add.f32 	%f66, %f64, %f65;
	add.s64 	%rd76, %rd73, %rd61;
	st.global.f32 	[%rd76], %f66;
	add.s64 	%rd77, %rd74, %rd61;
	ld.global.f32 	%f67, [%rd77];
	add.s64 	%rd78, %rd75, %rd61;
	ld.global.f32 	%f68, [%rd78];
	add.f32 	%f69, %f67, %f68;
	add.s64 	%rd79, %rd76, %rd61;
	st.global.f32 	[%rd79], %f69;
	add.s64 	%rd80, %rd77, %rd61;
	ld.global.f32 	%f70, [%rd80];
	add.s64 	%rd81, %rd78, %rd61;
	ld.global.f32 	%f71, [%rd81];
	add.f32 	%f72, %f70, %f71;
	add.s64 	%rd82, %rd79, %rd61;
	st.global.f32 	[%rd82], %f72;
	add.s32 	%r34, %r34, 8;
$L__BB1_7:
	setp.eq.s32 	%p8, %r11, 0;
	@%p8 bra 	$L__BB1_13;
	and.b32  	%r14, %r24, 3;
	setp.lt.u32 	%p9, %r11, 4;
	@%p9 bra 	$L__BB1_10;
	mad.lo.s32 	%r30, %r34, %r23, %r1;
	mul.wide.s32 	%rd83, %r30, 4;
	add.s64 	%rd84, %rd3, %rd83;
	ld.global.f32 	%f73, [%rd84];
	add.s64 	%rd85, %rd2, %rd83;
	ld.global.f32 	%f74, [%rd85];
	add.f32 	%f75, %f73, %f74;
	add.s64 	%rd86, %rd1, %rd83;
	st.global.f32 	[%rd86], %f75;
	mul.wide.s32 	%rd87, %r23, 4;
	add.s64 	%rd88, %rd84, %rd87;
	ld.global.f32 	%f76, [%rd88];
	add.s64 	%rd89, %rd85, %rd87;
	ld.global.f32 	%f77, [%rd89];
	add.f32 	%f78, %f76, %f77;
	add.s64 	%rd90, %rd86, %rd87;
	st.global.f32 	[%rd90], %f78;
	add.s64 	%rd91, %rd88, %rd87;
	ld.global.f32 	%f79, [%rd91];
	add.s64 	%rd92, %rd89, %rd87;
	ld.global.f32 	%f80, [%rd92];
	add.f32 	%f81, %f79, %f80;
	add.s64 	%rd93, %rd90, %rd87;
	st.global.f32 	[%rd93], %f81;
	add.s64 	%rd94, %rd91, %rd87;
	ld.global.f32 	%f82, [%rd94];
	add.s64 	%rd95, %rd92, %rd87;
	ld.global.f32 	%f83, [%rd95];
	add.f32 	%f84, %f82, %f83;
	add.s64 	%rd96, %rd93, %rd87;
	st.global.f32 	[%rd96], %f84;
	add.s32 	%r34, %r34, 4;
$L__BB1_10:
	setp.eq.s32 	%p10, %r14, 0;
	@%p10 bra 	$L__BB1_13;
	mad.lo.s32 	%r37, %r34, %r23, %r1;
	neg.s32 	%r36, %r14;
$L__BB1_12:
	.pragma "nounroll";
	mul.wide.s32 	%rd97, %r37, 4;
	add.s64 	%rd98, %rd3, %rd97;
	ld.global.f32 	%f85, [%rd98];
	add.s64 	%rd99, %rd2, %rd97;
	ld.global.f32 	%f86, [%rd99];
	add.f32 	%f87, %f85, %f86;
	add.s64 	%rd100, %rd1, %rd97;
	st.global.f32 	[%rd100], %f87;
	add.s32 	%r37, %r37, %r23;
	add.s32 	%r36, %r36, 1;
	setp.ne.s32 	%p11, %r36, 0;
	@%p11 bra 	$L__BB1_12;
$L__BB1_13:
	ret;

}
	// .globl	_Z9matadd_2dPKfS0_Pfii
.visible .entry _Z9matadd_2dPKfS0_Pfii(
	.param .u64 .ptr .align 1 _Z9matadd_2dPKfS0_Pfii_param_0,
	.param .u64 .ptr .align 1 _Z9matadd_2dPKfS0_Pfii_param_1,
	.param .u64 .ptr .align 1 _Z9matadd_2dPKfS0_Pfii_param_2,
	.param .u32 _Z9matadd_2dPKfS0_Pfii_param_3,
	.param .u32 _Z9matadd_2dPKfS0_Pfii_param_4
)
{
	.reg .pred 	%p<4>;
	.reg .b32 	%r<9>;
	.reg .b32 	%f<4>;
	.reg .b64 	%rd<11>;

	ld.param.u64 	%rd1, [_Z9matadd_2dPKfS0_Pfii_param_0];
	ld.param.u64 	%rd2, [_Z9matadd_2dPKfS0_Pfii_param_1];
	ld.param.u64 	%rd3, [_Z9matadd_2dPKfS0_Pfii_param_2];
	ld.param.u32 	%r3, [_Z9matadd_2dPKfS0_Pfii_param_3];
	ld.param.u32 	%r4, [_Z9matadd_2dPKfS0_Pfii_param_4];
	mov.u32 	%r5, %ntid.x;
	mov.u32 	%r6, %ctaid.x;
	mov.u32 	%r7, %tid.x;
	mad.lo.s32 	%r1, %r5, %r6, %r7;
	mov.u32 	%r2, %ctaid.y;
	setp.ge.s32 	%p1, %r1, %r3;
	setp.ge.s32 	%p2, %r2, %r4;
	or.pred  	%p3, %p1, %p2;
	@%p3 bra 	$L__BB2_2;
	cvta.to.global.u64 	%rd4, %rd1;
	cvta.to.global.u64 	%rd5, %rd2;
	cvta.to.global.u64 	%rd6, %rd3;
	mad.lo.s32 	%r8, %r3, %r2, %r1;
	mul.wide.s32 	%rd7, %r8, 4;
	add.s64 	%rd8, %rd4, %rd7;
	ld.global.f32 	%f1, [%rd8];
	add.s64 	%rd9, %rd5, %rd7;
	ld.global.f32 	%f2, [%rd9];
	add.f32 	%f3, %f1, %f2;
	add.s64 	%rd10, %rd6, %rd7;
	st.global.f32 	[%rd10], %f3;
$L__BB2_2:
	ret;

}


// ===== COMPILED SASS (sm_100) =====

	.target	sm_100

	.elftype	@"ET_EXEC"


//--------------------- .note.nv.tkinfo           --------------------------
	.section	.note.nv.tkinfo,"",@"SHT_NOTE"
	.sectionflags	@"SHF_NOTE_NV_TKINFO"
	.tkinfo
        /*0018*/ 	.word	0x00000002
        /*0030*/ 	.string	""
        /*0030*/ 	.string	"ptxas"
        /*0030*/ 	.string	"Cuda compilation tools, release 13.0, V13.0.88"
        /*0030*/ 	.string	"Build cuda_13.0.r13.0/compiler.36424714_0"
        /*0030*/ 	.string	"-arch sm_100 -m 64 "



//--------------------- .note.nv.cuinfo           --------------------------
	.section	.note.nv.cuinfo,"",@"SHT_NOTE"
	.sectionflags	@"SHF_NOTE_NV_CUINFO"
        /*0018*/ 	.short	0x0002
        /*001a*/ 	.short	0x0064
        /*001c*/ 	.short	0x0082
	.zero		2


//--------------------- .nv.info                  --------------------------
	.section	.nv.info,"",@"SHT_CUDA_INFO"
	.align	4


	//----- nvinfo : EIATTR_REGCOUNT
	.align		4
        /*0000*/ 	.byte	0x04, 0x2f
        /*0002*/ 	.short	(.L_1 - .L_0)
	.align		4
.L_0:
        /*0004*/ 	.word	index@(_Z6mataddPKfS0_Pfii)
        /*0008*/ 	.word	0x0000000c


	//----- nvinfo : EIATTR_FRAME_SIZE
	.align		4
.L_1:
        /*000c*/ 	.byte	0x04, 0x11
        /*000e*/ 	.short	(.L_3 - .L_2)
	.align		4
.L_2:
        /*0010*/ 	.word	index@(_Z6mataddPKfS0_Pfii)
        /*0014*/ 	.word	0x00000000


	//----- nvinfo : EIATTR_REGCOUNT
	.align		4
.L_3:
        /*0018*/ 	.byte	0x04, 0x2f
        /*001a*/ 	.short	(.L_5 - .L_4)
	.align		4
.L_4:
        /*001c*/ 	.word	index@(_Z9matadd_1dPKfS0_Pfii)
        /*0020*/ 	.word	0x0000001e


	//----- nvinfo : EIATTR_FRAME_SIZE
	.align		4
.L_5:
        /*0024*/ 	.byte	0x04, 0x11
        /*0026*/ 	.short	(.L_7 - .L_6)
	.align		4
.L_6:
        /*0028*/ 	.word	index@(_Z9matadd_1dPKfS0_Pfii)
        /*002c*/ 	.word	0x00000000


	//----- nvinfo : EIATTR_REGCOUNT
	.align		4
.L_7:
        /*0030*/ 	.byte	0x04, 0x2f
        /*0032*/ 	.short	(.L_9 - .L_8)
	.align		4
.L_8:
        /*0034*/ 	.word	index@(_Z9matadd_2dPKfS0_Pfii)
        /*0038*/ 	.word	0x0000000c


	//----- nvinfo : EIATTR_FRAME_SIZE
	.align		4
.L_9:
        /*003c*/ 	.byte	0x04, 0x11
        /*003e*/ 	.short	(.L_11 - .L_10)
	.align		4
.L_10:
        /*0040*/ 	.word	index@(_Z9matadd_2dPKfS0_Pfii)
        /*0044*/ 	.word	0x00000000


	//----- nvinfo : EIATTR_MIN_STACK_SIZE
	.align		4
.L_11:
        /*0048*/ 	.byte	0x04, 0x12
        /*004a*/ 	.short	(.L_13 - .L_12)
	.align		4
.L_12:
        /*004c*/ 	.word	index@(_Z9matadd_2dPKfS0_Pfii)
        /*0050*/ 	.word	0x00000000


	//----- nvinfo : EIATTR_MIN_STACK_SIZE
	.align		4
.L_13:
        /*0054*/ 	.byte	0x04, 0x12
        /*0056*/ 	.short	(.L_15 - .L_14)
	.align		4
.L_14:
        /*0058*/ 	.word	index@(_Z9matadd_1dPKfS0_Pfii)
        /*005c*/ 	.word	0x00000000


	//----- nvinfo : EIATTR_MIN_STACK_SIZE
	.align		4
.L_15:
        /*0060*/ 	.byte	0x04, 0x12
        /*0062*/ 	.short	(.L_17 - .L_16)
	.align		4
.L_16:
        /*0064*/ 	.word	index@(_Z6mataddPKfS0_Pfii)
        /*0068*/ 	.word	0x00000000
.L_17:


//--------------------- .nv.compat                --------------------------
	.section	.nv.compat,"",@"SHT_CUDA_COMPAT_INFO"
	.align	4
        /*0000*/ 	.byte	0x02, 0x09, 0x00, 0x00, 0x02, 0x02, 0x01, 0x00, 0x02, 0x05, 0x05, 0x00, 0x03, 0x07, 0x01, 0x01
        /*0010*/ 	.byte	0x02, 0x03, 0x00, 0x00, 0x02, 0x06, 0x01, 0x00, 0x04, 0x0b, 0x08, 0x00, 0x09, 0x00, 0x00, 0x00
        /*0020*/ 	.byte	0x00, 0x00, 0x00, 0x00


//--------------------- .nv.info._Z9matadd_2dPKfS0_Pfii --------------------------
	.section	.nv.info._Z9matadd_2dPKfS0_Pfii,"",@"SHT_CUDA_INFO"
	.sectionflags	@""
	.align	4


	//----- nvinfo : EIATTR_CUDA_API_VERSION
	.align		4
        /*0000*/ 	.byte	0x04, 0x37
        /*0002*/ 	.short	(.L_19 - .L_18)
.L_18:
        /*0004*/ 	.word	0x00000082


	//----- nvinfo : EIATTR_KPARAM_INFO
	.align		4
.L_19:
        /*0008*/ 	.byte	0x04, 0x17
        /*000a*/ 	.short	(.L_21 - .L_20)
.L_20:
        /*000c*/ 	.word	0x00000000
        /*0010*/ 	.short	0x0004
        /*0012*/ 	.short	0x001c
        /*0014*/ 	.byte	0x00, 0xf0, 0x11, 0x00


	//----- nvinfo : EIATTR_KPARAM_INFO
	.align		4
.L_21:
        /*0018*/ 	.byte	0x04, 0x17
        /*001a*/ 	.short	(.L_23 - .L_22)
.L_22:
        /*001c*/ 	.word	0x00000000
        /*0020*/ 	.short	0x0003
        /*0022*/ 	.short	0x0018
        /*0024*/ 	.byte	0x00, 0xf0, 0x11, 0x00


	//----- nvinfo : EIATTR_KPARAM_INFO
	.align		4
.L_23:
        /*0028*/ 	.byte	0x04, 0x17
        /*002a*/ 	.short	(.L_25 - .L_24)
.L_24:
        /*002c*/ 	.word	0x00000000
        /*0030*/ 	.short	0x0002
        /*0032*/ 	.short	0x0010
        /*0034*/ 	.byte	0x00, 0xf5, 0x21, 0x00


	//----- nvinfo : EIATTR_KPARAM_INFO
	.align		4
.L_25:
        /*0038*/ 	.byte	0x04, 0x17
        /*003a*/ 	.short	(.L_27 - .L_26)
.L_26:
        /*003c*/ 	.word	0x00000000
        /*0040*/ 	.short	0x0001
        /*0042*/ 	.short	0x0008
        /*0044*/ 	.byte	0x00, 0xf5, 0x21, 0x00


	//----- nvinfo : EIATTR_KPARAM_INFO
	.align		4
.L_27:
        /*0048*/ 	.byte	0x04, 0x17
        /*004a*/ 	.short	(.L_29 - .L_28)
.L_28:
        /*004c*/ 	.word	0x00000000
        /*0050*/ 	.short	0x0000
        /*0052*/ 	.short	0x0000
        /*0054*/ 	.byte	0x00, 0xf5, 0x21, 0x00


	//----- nvinfo : EIATTR_SPARSE_MMA_MASK
	.align		4
.L_29:
        /*0058*/ 	.byte	0x03, 0x50
        /*005a*/ 	.short	0x0000


	//----- nvinfo : EIATTR_MAXREG_COUNT
	.align		4
        /*005c*/ 	.byte	0x03, 0x1b
        /*005e*/ 	.short	0x00ff


	//----- nvinfo : EIATTR_MERCURY_ISA_VERSION
	.align		4
        /*0060*/ 	.byte	0x03, 0x5f
        /*0062*/ 	.short	0x0101


	//----- nvinfo : EIATTR_VRC_CTA_INIT_COUNT
	.align		4
        /*0064*/ 	.byte	0x02, 0x4a
	.zero		1
	.zero		1


	//----- nvinfo : EIATTR_EXIT_INSTR_OFFSETS
	.align		4
        /*0068*/ 	.byte	0x04, 0x1c
        /*006a*/ 	.short	(.L_31 - .L_30)


	//   ....[0]....
.L_30:
        /*006c*/ 	.word	0x00000090


	//   ....[1]....
        /*0070*/ 	.word	0x00000160


	//----- nvinfo : EIATTR_CBANK_PARAM_SIZE
	.align		4
.L_31:
        /*0074*/ 	.byte	0x03, 0x19
        /*0076*/ 	.short	0x0020


	//----- nvinfo : EIATTR_PARAM_CBANK
	.align		4
        /*0078*/ 	.byte	0x04, 0x0a
        /*007a*/ 	.short	(.L_33 - .L_32)
	.align		4
.L_32:
        /*007c*/ 	.word	index@(.nv.constant0._Z9matadd_2dPKfS0_Pfii)
        /*0080*/ 	.short	0x0380
        /*0082*/ 	.short	0x0020


	//----- nvinfo : EIATTR_SW_WAR
	.align		4
.L_33:
        /*0084*/ 	.byte	0x04, 0x36
        /*0086*/ 	.short	(.L_35 - .L_34)
.L_34:
        /*0088*/ 	.word	0x00000008
.L_35:


//--------------------- .nv.info._Z9matadd_1dPKfS0_Pfii --------------------------
	.section	.nv.info._Z9matadd_1dPKfS0_Pfii,"",@"SHT_CUDA_INFO"
	.sectionflags	@""
	.align	4


	//----- nvinfo : EIATTR_CUDA_API_VERSION
	.align		4
        /*0000*/ 	.byte	0x04, 0x37
        /*0002*/ 	.short	(.L_37 - .L_36)
.L_36:
        /*0004*/ 	.word	0x00000082


	//----- nvinfo : EIATTR_KPARAM_INFO
	.align		4
.L_37:
        /*0008*/ 	.byte	0x04, 0x17
        /*000a*/ 	.short	(.L_39 - .L_38)
.L_38:
        /*000c*/ 	.word	0x00000000
        /*0010*/ 	.short	0x0004
        /*0012*/ 	.short	0x001c
        /*0014*/ 	.byte	0x00, 0xf0, 0x11, 0x00


	//----- nvinfo : EIATTR_KPARAM_INFO
	.align		4
.L_39:
        /*0018*/ 	.byte	0x04, 0x17
        /*001a*/ 	.short	(.L_41 - .L_40)
.L_40:
        /*001c*/ 	.word	0x00000000
        /*0020*/ 	.short	0x0003
        /*0022*/ 	.short	0x0018
        /*0024*/ 	.byte	0x00, 0xf0, 0x11, 0x00


	//----- nvinfo : EIATTR_KPARAM_INFO
	.align		4
.L_41:
        /*0028*/ 	.byte	0x04, 0x17
        /*002a*/ 	.short	(.L_43 - .L_42)
.L_42:
        /*002c*/ 	.word	0x00000000
        /*0030*/ 	.short	0x0002
        /*0032*/ 	.short	0x0010
        /*0034*/ 	.byte	0x00, 0xf5, 0x21, 0x00


	//----- nvinfo : EIATTR_KPARAM_INFO
	.align		4
.L_43:
        /*0038*/ 	.byte	0x04, 0x17
        /*003a*/ 	.short	(.L_45 - .L_44)
.L_44:
        /*003c*/ 	.word	0x00000000
        /*0040*/ 	.short	0x0001
        /*0042*/ 	.short	0x0008
        /*0044*/ 	.byte	0x00, 0xf5, 0x21, 0x00


	//----- nvinfo : EIATTR_KPARAM_INFO
	.align		4
.L_45:
        /*0048*/ 	.byte	0x04, 0x17
        /*004a*/ 	.short	(.L_47 - .L_46)
.L_46:
        /*004c*/ 	.word	0x00000000
        /*0050*/ 	.short	0x0000
        /*0052*/ 	.short	0x0000
        /*0054*/ 	.byte	0x00, 0xf5, 0x21, 0x00


	//----- nvinfo : EIATTR_SPARSE_MMA_MASK
	.align		4
.L_47:
        /*0058*/ 	.byte	0x03, 0x50
        /*005a*/ 	.short	0x0000


	//----- nvinfo : EIATTR_MAXREG_COUNT
	.align		4
        /*005c*/ 	.byte	0x03, 0x1b
        /*005e*/ 	.short	0x00ff


	//----- nvinfo : EIATTR_MERCURY_ISA_VERSION
	.align		4
        /*0060*/ 	.byte	0x03, 0x5f
        /*0062*/ 	.short	0x0101


	//----- nvinfo : EIATTR_VRC_CTA_INIT_COUNT
	.align		4
        /*0064*/ 	.byte	0x02, 0x4a
	.zero		1
	.zero		1


	//----- nvinfo : EIATTR_EXIT_INSTR_OFFSETS
	.align		4
        /*0068*/ 	.byte	0x04, 0x1c
        /*006a*/ 	.short	(.L_49 - .L_48)


	//   ....[0]....
.L_48:
        /*006c*/ 	.word	0x00000080


	//   ....[1]....
        /*0070*/ 	.word	0x00000890


	//   ....[2]....
        /*0074*/ 	.word	0x00000cb0


	//   ....[3]....
        /*0078*/ 	.word	0x00000f10


	//   ....[4]....
        /*007c*/ 	.word	0x00001020


	//----- nvinfo : EIATTR_CBANK_PARAM_SIZE
	.align		4
.L_49:
        /*0080*/ 	.byte	0x03, 0x19
        /*0082*/ 	.short	0x0020


	//----- nvinfo : EIATTR_PARAM_CBANK
	.align		4
        /*0084*/ 	.byte	0x04, 0x0a
        /*0086*/ 	.short	(.L_51 - .L_50)
	.align		4
.L_50:
        /*0088*/ 	.word	index@(.nv.constant0._Z9matadd_1dPKfS0_Pfii)
        /*008c*/ 	.short	0x0380
        /*008e*/ 	.short	0x0020


	//----- nvinfo : EIATTR_SW_WAR
	.align		4
.L_51:
        /*0090*/ 	.byte	0x04, 0x36
        /*0092*/ 	.short	(.L_53 - .L_52)
.L_52:
        /*0094*/ 	.word	0x00000008
.L_53:


//--------------------- .nv.info._Z6mataddPKfS0_Pfii --------------------------
	.section	.nv.info._Z6mataddPKfS0_Pfii,"",@"SHT_CUDA_INFO"
	.sectionflags	@""
	.align	4


	//----- nvinfo : EIATTR_CUDA_API_VERSION
	.align		4
        /*0000*/ 	.byte	0x04, 0x37
        /*0002*/ 	.short	(.L_55 - .L_54)
.L_54:
        /*0004*/ 	.word	0x00000082


	//----- nvinfo : EIATTR_KPARAM_INFO
	.align		4
.L_55:
        /*0008*/ 	.byte	0x04, 0x17
        /*000a*/ 	.short	(.L_57 - .L_56)
.L_56:
        /*000c*/ 	.word	0x00000000
        /*0010*/ 	.short	0x0004
        /*0012*/ 	.short	0x001c
        /*0014*/ 	.byte	0x00, 0xf0, 0x11, 0x00


	//----- nvinfo : EIATTR_KPARAM_INFO
	.align		4
.L_57:
        /*0018*/ 	.byte	0x04, 0x17
        /*001a*/ 	.short	(.L_59 - .L_58)
.L_58:
        /*001c*/ 	.word	0x00000000
        /*0020*/ 	.short	0x0003
        /*0022*/ 	.short	0x0018
        /*0024*/ 	.byte	0x00, 0xf0, 0x11, 0x00


	//----- nvinfo : EIATTR_KPARAM_INFO
	.align		4
.L_59:
        /*0028*/ 	.byte	0x04, 0x17
        /*002a*/ 	.short	(.L_61 - .L_60)
.L_60:
        /*002c*/ 	.word	0x00000000
        /*0030*/ 	.short	0x0002
        /*0032*/ 	.short	0x0010
        /*0034*/ 	.byte	0x00, 0xf5, 0x21, 0x00


	//----- nvinfo : EIATTR_KPARAM_INFO
	.align		4
.L_61:
        /*0038*/ 	.byte	0x04, 0x17
        /*003a*/ 	.short	(.L_63 - .L_62)
.L_62:
        /*003c*/ 	.word	0x00000000
        /*0040*/ 	.short	0x0001
        /*0042*/ 	.short	0x0008
        /*0044*/ 	.byte	0x00, 0xf5, 0x21, 0x00


	//----- nvinfo : EIATTR_KPARAM_INFO
	.align		4
.L_63:
        /*0048*/ 	.byte	0x04, 0x17
        /*004a*/ 	.short	(.L_65 - .L_64)
.L_64:
        /*004c*/ 	.word	0x00000000
        /*0050*/ 	.short	0x0000
        /*0052*/ 	.short	0x0000
        /*0054*/ 	.byte	0x00, 0xf5, 0x21, 0x00


	//----- nvinfo : EIATTR_SPARSE_MMA_MASK
	.align		4
.L_65:
        /*0058*/ 	.byte	0x03, 0x50
        /*005a*/ 	.short	0x0000


	//----- nvinfo : EIATTR_MAXREG_COUNT
	.align		4
        /*005c*/ 	.byte	0x03, 0x1b
        /*005e*/ 	.short	0x00ff


	//----- nvinfo : EIATTR_MERCURY_ISA_VERSION
	.align		4
        /*0060*/ 	.byte	0x03, 0x5f
        /*0062*/ 	.short	0x0101


	//----- nvinfo : EIATTR_VRC_CTA_INIT_COUNT
	.align		4
        /*0064*/ 	.byte	0x02, 0x4a
	.zero		1
	.zero		1


	//----- nvinfo : EIATTR_EXIT_INSTR_OFFSETS
	.align		4
        /*0068*/ 	.byte	0x04, 0x1c
        /*006a*/ 	.short	(.L_67 - .L_66)


	//   ....[0]....
.L_66:
        /*006c*/ 	.word	0x000000d0


	//   ....[1]....
        /*0070*/ 	.word	0x00000190


	//----- nvinfo : EIATTR_CBANK_PARAM_SIZE
	.align		4
.L_67:
        /*0074*/ 	.byte	0x03, 0x19
        /*0076*/ 	.short	0x0020


	//----- nvinfo : EIATTR_PARAM_CBANK
	.align		4
        /*0078*/ 	.byte	0x04, 0x0a
        /*007a*/ 	.short	(.L_69 - .L_68)
	.align		4
.L_68:
        /*007c*/ 	.word	index@(.nv.constant0._Z6mataddPKfS0_Pfii)
        /*0080*/ 	.short	0x0380
        /*0082*/ 	.short	0x0020


	//----- nvinfo : EIATTR_SW_WAR
	.align		4
.L_69:
        /*0084*/ 	.byte	0x04, 0x36
        /*0086*/ 	.short	(.L_71 - .L_70)
.L_70:
        /*0088*/ 	.word	0x00000008
.L_71:


//--------------------- .nv.callgraph             --------------------------
	.section	.nv.callgraph,"",@"SHT_CUDA_CALLGRAPH"
	.align	4
	.sectionentsize	8
	.align		4
        /*0000*/ 	.word	0x00000000
	.align		4
        /*0004*/ 	.word	0xffffffff
	.align		4
        /*0008*/ 	.word	0x00000000
	.align		4
        /*000c*/ 	.word	0xfffffffe
	.align		4
        /*0010*/ 	.word	0x00000000
	.align		4
        /*0014*/ 	.word	0xfffffffd
	.align		4
        /*0018*/ 	.word	0x00000000
	.align		4
        /*001c*/ 	.word	0xfffffffc


//--------------------- .text._Z9matadd_2dPKfS0_Pfii --------------------------
	.section	.text._Z9matadd_2dPKfS0_Pfii,"ax",@progbits
	.align	128
        .global         _Z9matadd_2dPKfS0_Pfii
        .type           _Z9matadd_2dPKfS0_Pfii,@function
        .size           _Z9matadd_2dPKfS0_Pfii,(.L_x_8 - _Z9matadd_2dPKfS0_Pfii)
        .other          _Z9matadd_2dPKfS0_Pfii,@"STO_CUDA_ENTRY STV_DEFAULT"
_Z9matadd_2dPKfS0_Pfii:
.text._Z9matadd_2dPKfS0_Pfii:
[----:B------:R-:W-:Y:S01]  /*0000*/  LDC R1, c[0x0][0x37c] ;  /* 0x0000df00ff017b82 */ /* 0x000fe20000000800 */
[----:B------:R-:W0:Y:S07]  /*0010*/  S2R R7, SR_CTAID.X ;  /* 0x0000000000077919 */ /* 0x000e2e0000002500 */
[----:B------:R-:W1:Y:S01]  /*0020*/  S2UR UR6, SR_CTAID.Y ;  /* 0x00000000000679c3 */ /* 0x000e620000002600 */
[----:B------:R-:W0:Y:S01]  /*0030*/  LDCU UR4, c[0x0][0x360] ;  /* 0x00006c00ff0477ac */ /* 0x000e220008000800 */
[----:B------:R-:W0:Y:S06]  /*0040*/  S2R R0, SR_TID.X ;  /* 0x0000000000007919 */ /* 0x000e2c0000002100 */
[----:B------:R-:W1:Y:S02]  /*0050*/  LDC.64 R8, c[0x0][0x398] ;  /* 0x0000e600ff087b82 */ /* 0x000e640000000a00 */
[----:B-1----:R-:W-:Y:S01]  /*0060*/  ISETP.LE.AND P0, PT, R9, UR6, PT ;  /* 0x0000000609007c0c */ /* 0x002fe2000bf03270 */
[----:B0-----:R-:W-:-:S05]  /*0070*/  IMAD R7, R7, UR4, R0 ;  /* 0x0000000407077c24 */ /* 0x001fca000f8e0200 */
[----:B------:R-:W-:-:S13]  /*0080*/  ISETP.GE.OR P0, PT, R7, R8, P0 ;  /* 0x000000080700720c */ /* 0x000fda0000706670 */
[----:B------:R-:W-:Y:S05]  /*0090*/  @P0 EXIT ;  /* 0x000000000000094d */ /* 0x000fea0003800000 */
[----:B------:R-:W0:Y:S01]  /*00a0*/  LDC.64 R2, c[0x0][0x380] ;  /* 0x0000e000ff027b82 */ /* 0x000e220000000a00 */
[----:B------:R-:W1:Y:S01]  /*00b0*/  LDCU.64 UR4, c[0x0][0x358] ;  /* 0x00006b00ff0477ac */ /* 0x000e620008000a00 */
[----:B------:R-:W-:-:S06]  /*00c0*/  IMAD R9, R8, UR6, R7 ;  /* 0x0000000608097c24 */ /* 0x000fcc000f8e0207 */
[----:B------:R-:W2:Y:S08]  /*00d0*/  LDC.64 R4, c[0x0][0x388] ;  /* 0x0000e200ff047b82 */ /* 0x000eb00000000a00 */
[----:B------:R-:W3:Y:S01]  /*00e0*/  LDC.64 R6, c[0x0][0x390] ;  /* 0x0000e400ff067b82 */ /* 0x000ee20000000a00 */
[----:B0-----:R-:W-:-:S06]  /*00f0*/  IMAD.WIDE R2, R9, 0x4, R2 ;  /* 0x0000000409027825 */ /* 0x001fcc00078e0202 */
[----:B-1----:R-:W4:Y:S01]  /*0100*/  LDG.E R2, desc[UR4][R2.64] ;  /* 0x0000000402027981 */ /* 0x002f22000c1e1900 */
[----:B--2---:R-:W-:-:S06]  /*0110*/  IMAD.WIDE R4, R9, 0x4, R4 ;  /* 0x0000000409047825 */ /* 0x004fcc00078e0204 */
[----:B------:R-:W4:Y:S01]  /*0120*/  LDG.E R5, desc[UR4][R4.64] ;  /* 0x0000000404057981 */ /* 0x000f22000c1e1900 */
[----:B---3--:R-:W-:-:S04]  /*0130*/  IMAD.WIDE R6, R9, 0x4, R6 ;  /* 0x0000000409067825 */ /* 0x008fc800078e0206 */
[----:B----4-:R-:W-:-:S05]  /*0140*/  FADD R9, R2, R5 ;  /* 0x0000000502097221 */ /* 0x010fca0000000000 */
[----:B------:R-:W-:Y:S01]  /*0150*/  STG.E desc[UR4][R6.64], R9 ;  /* 0x0000000906007986 */ /* 0x000fe2000c101904 */
[----:B------:R-:W-:Y:S05]  /*0160*/  EXIT ;  /* 0x000000000000794d */ /* 0x000fea0003800000 */
.L_x_0:
[----:B------:R-:W-:-:S00]  /*0170*/  BRA `(.L_x_0) ;  /* 0xfffffffc00fc7947 */ /* 0x000fc0000383ffff */
[----:B------:R-:W-:-:S00]  /*0180*/  NOP ;  /* 0x0000000000007918 */ /* 0x000fc00000000000 */
[----:B------:R-:W-:-:S00]  /*0190*/  NOP ;  /* 0x0000000000007918 */ /* 0x000fc00000000000 */
[----:B------:R-:W-:-:S00]  /*01a0*/  NOP ;  /* 0x0000000000007918 */ /* 0x000fc00000000000 */
[----:B------:R-:W-:-:S00]  /*01b0*/  NOP ;  /* 0x0000000000007918 */ /* 0x000fc00000000000 */
[----:B------:R-:W-:-:S00]  /*01c0*/  NOP ;  /* 0x0000000000007918 */ /* 0x000fc00000000000 */
[----:B------:R-:W-:-:S00]  /*01d0*/  NOP ;  /* 0x0000000000007918 */ /* 0x000fc00000000000 */
[----:B------:R-:W-:-:S00]  /*01e0*/  NOP ;  /* 0x0000000000007918 */ /* 0x000fc00000000000 */
[----:B------:R-:W-:-:S00]  /*01f0*/  NOP ;  /* 0x0000000000007918 */ /* 0x000fc00000000000 */
.L_x_8:


//--------------------- .text._Z9matadd_1dPKfS0_Pfii --------------------------
	.section	.text._Z9matadd_1dPKfS0_Pfii,"ax",@progbits
	.align	128
        .global         _Z9matadd_1dPKfS0_Pfii
        .type           _Z9matadd_1dPKfS0_Pfii,@function
        .size           _Z9matadd_1dPKfS0_Pfii,(.L_x_9 - _Z9matadd_1dPKfS0_Pfii)
        .other          _Z9matadd_1dPKfS0_Pfii,@"STO_CUDA_ENTRY STV_DEFAULT"
_Z9matadd_1dPKfS0_Pfii:
.text._Z9matadd_1dPKfS0_Pfii:
[----:B------:R-:W-:Y:S01]  /*0000*/  LDC R1, c[0x0][0x37c] ;  /* 0x0000df00ff017b82 */ /* 0x000fe20000000800 */
[----:B------:R-:W0:Y:S07]  /*0010*/  S2R R5, SR_CTAID.X ;  /* 0x0000000000057919 */ /* 0x000e2e0000002500 */
[----:B------:R-:W1:Y:S01]  /*0020*/  LDC.64 R2, c[0x0][0x398] ;  /* 0x0000e600ff027b82 */ /* 0x000e620000000a00 */
[----:B------:R-:W0:Y:S01]  /*0030*/  LDCU UR4, c[0x0][0x360] ;  /* 0x00006c00ff0477ac */ /* 0x000e220008000800 */
[----:B------:R-:W0:Y:S01]  /*0040*/  S2R R0, SR_TID.X ;  /* 0x0000000000007919 */ /* 0x000e220000002100 */
[----:B-1----:R-:W-:Y:S01]  /*0050*/  ISETP.GE.AND P0, PT, R3, 0x1, PT ;  /* 0x000000010300780c */ /* 0x002fe20003f06270 */
[----:B0-----:R-:W-:-:S05]  /*0060*/  IMAD R5, R5, UR4, R0 ;  /* 0x0000000405057c24 */ /* 0x001fca000f8e0200 */
[----:B------:R-:W-:-:S13]  /*0070*/  ISETP.GE.OR P0, PT, R5, R2, !P0 ;  /* 0x000000020500720c */ /* 0x000fda0004706670 */
[----:B------:R-:W-:Y:S05]  /*0080*/  @P0 EXIT ;  /* 0x000000000000094d */ /* 0x000fea0003800000 */
[C---:B------:R-:W-:Y:S01]  /*0090*/  ISETP.GE.U32.AND P1, PT, R3.reuse, 0x10, PT ;  /* 0x000000100300780c */ /* 0x040fe20003f26070 */
[----:B------:R-:W0:Y:S01]  /*00a0*/  LDCU.64 UR4, c[0x0][0x358] ;  /* 0x00006b00ff0477ac */ /* 0x000e220008000a00 */
[----:B------:R-:W-:Y:S01]  /*00b0*/  LOP3.LUT R6, R3, 0xf, RZ, 0xc0, !PT ;  /* 0x0000000f03067812 */ /* 0x000fe200078ec0ff */
[----:B------:R-:W-:-:S03]  /*00c0*/  HFMA2 R0, -RZ, RZ, 0, 0 ;  /* 0x00000000ff007431 */ /* 0x000fc600000001ff */
[----:B------:R-:W-:-:S07]  /*00d0*/  ISETP.NE.AND P0, PT, R6, RZ, PT ;  /* 0x000000ff0600720c */ /* 0x000fce0003f05270 */
[----:B------:R-:W-:Y:S06]  /*00e0*/  @!P1 BRA `(.L_x_1) ;  /* 0x0000000400e89947 */ /* 0x000fec0003800000 */
[----:B------:R-:W-:Y:S02]  /*00f0*/  LOP3.LUT R0, R3, 0x7ffffff0, RZ, 0xc0, !PT ;  /* 0x7ffffff003007812 */ /* 0x000fe400078ec0ff */
[----:B------:R-:W-:Y:S02]  /*0100*/  MOV R7, R5 ;  /* 0x0000000500077202 */ /* 0x000fe40000000f00 */
[----:B------:R-:W-:-:S07]  /*0110*/  IADD3 R4, PT, PT, -R0, RZ, RZ ;  /* 0x000000ff00047210 */ /* 0x000fce0007ffe1ff */
.L_x_2:
[----:B---3--:R-:W1:Y:S08]  /*0120*/  LDC.64 R16, c[0x0][0x380] ;  /* 0x0000e000ff107b82 */ /* 0x008e700000000a00 */
[----:B------:R-:W2:Y:S08]  /*0130*/  LDC.64 R18, c[0x0][0x388] ;  /* 0x0000e200ff127b82 */ /* 0x000eb00000000a00 */
[----:B------:R-:W3:Y:S01]  /*0140*/  LDC.64 R8, c[0x0][0x390] ;  /* 0x0000e400ff087b82 */ /* 0x000ee20000000a00 */
[----:B-1----:R-:W-:-:S05]  /*0150*/  IMAD.WIDE R16, R7, 0x4, R16 ;  /* 0x0000000407107825 */ /* 0x002fca00078e0210 */
[----:B0-----:R-:W4:Y:S01]  /*0160*/  LDG.E R10, desc[UR4][R16.64] ;  /* 0x00000004100a7981 */ /* 0x001f22000c1e1900 */
[----:B--2---:R-:W-:-:S05]  /*0170*/  IMAD.WIDE R18, R7, 0x4, R18 ;  /* 0x0000000407127825 */ /* 0x004fca00078e0212 */
[----:B------:R-:W4:Y:S01]  /*0180*/  LDG.E R11, desc[UR4][R18.64] ;  /* 0x00000004120b7981 */ /* 0x000f22000c1e1900 */
[----:B------:R-:W-:-:S04]  /*0190*/  IMAD.WIDE R12, R2, 0x4, R16 ;  /* 0x00000004020c7825 */ /* 0x000fc800078e0210 */
[----:B---3--:R-:W-:-:S04]  /*01a0*/  IMAD.WIDE R8, R7, 0x4, R8 ;  /* 0x0000000407087825 */ /* 0x008fc800078e0208 */
[----:B----4-:R-:W-:Y:S01]  /*01b0*/  FADD R23, R10, R11 ;  /* 0x0000000b0a177221 */ /* 0x010fe20000000000 */
[----:B------:R-:W-:-:S04]  /*01c0*/  IMAD.WIDE R10, R2, 0x4, R18 ;  /* 0x00000004020a7825 */ /* 0x000fc800078e0212 */
[----:B------:R0:W-:Y:S04]  /*01d0*/  STG.E desc[UR4][R8.64], R23 ;  /* 0x0000001708007986 */ /* 0x0001e8000c101904 */
[----:B------:R-:W2:Y:S04]  /*01e0*/  LDG.E R20, desc[UR4][R12.64] ;  /* 0x000000040c147981 */ /* 0x000ea8000c1e1900 */
[----:B------:R-:W2:Y:S01]  /*01f0*/  LDG.E R21, desc[UR4][R10.64] ;  /* 0x000000040a157981 */ /* 0x000ea2000c1e1900 */
[----:B------:R-:W-:-:S04]  /*0200*/  IMAD.WIDE R14, R2, 0x4, R8 ;  /* 0x00000004020e7825 */ /* 0x000fc800078e0208 */
[----:B------:R-:W-:-:S04]  /*0210*/  IMAD.WIDE R18, R2, 0x4, R12 ;  /* 0x0000000402127825 */ /* 0x000fc800078e020c */
[----:B------:R-:W-:-:S04]  /*0220*/  IMAD.WIDE R16, R2, 0x4, R10 ;  /* 0x0000000402107825 */ /* 0x000fc800078e020a */
[----:B--2---:R-:W-:-:S05]  /*0230*/  FADD R25, R20, R21 ;  /* 0x0000001514197221 */ /* 0x004fca0000000000 */
[----:B------:R1:W-:Y:S04]  /*0240*/  STG.E desc[UR4][R14.64], R25 ;  /* 0x000000190e007986 */ /* 0x0003e8000c101904 */
[----:B------:R-:W2:Y:S04]  /*0250*/  LDG.E R22, desc[UR4][R18.64] ;  /* 0x0000000412167981 */ /* 0x000ea8000c1e1900 */
[----:B------:R-:W2:Y:S01]  /*0260*/  LDG.E R27, desc[UR4][R16.64] ;  /* 0x00000004101b7981 */ /* 0x000ea2000c1e1900 */
[----:B------:R-:W-:-:S04]  /*0270*/  IMAD.WIDE R20, R2, 0x4, R14 ;  /* 0x0000000402147825 */ /* 0x000fc800078e020e */
[----:B------:R-:W-:-:S04]  /*0280*/  IMAD.WIDE R12, R2, 0x4, R18 ;  /* 0x00000004020c7825 */ /* 0x000fc800078e0212 */
[----:B0-----:R-:W-:-:S04]  /*0290*/  IMAD.WIDE R8, R2, 0x4, R16 ;  /* 0x0000000402087825 */ /* 0x001fc800078e0210 */
[----:B--2---:R-:W-:-:S05]  /*02a0*/  FADD R27, R22, R27 ;  /* 0x0000001b161b7221 */ /* 0x004fca0000000000 */
[----:B------:R0:W-:Y:S04]  /*02b0*/  STG.E desc[UR4][R20.64], R27 ;  /* 0x0000001b14007986 */ /* 0x0001e8000c101904 */
[----:B------:R-:W2:Y:S04]  /*02c0*/  LDG.E R22, desc[UR4][R12.64] ;  /* 0x000000040c167981 */ /* 0x000ea8000c1e1900 */
[----:B------:R-:W2:Y:S01]  /*02d0*/  LDG.E R23, desc[UR4][R8.64] ;  /* 0x0000000408177981 */ /* 0x000ea2000c1e1900 */
[----:B------:R-:W-:-:S04]  /*02e0*/  IMAD.WIDE R10, R2, 0x4, R20 ;  /* 0x00000004020a7825 */ /* 0x000fc800078e0214 */
[----:B------:R-:W-:-:S04]  /*02f0*/  IMAD.WIDE R18, R2, 0x4, R12 ;  /* 0x0000000402127825 */ /* 0x000fc800078e020c */
[----:B-1----:R-:W-:-:S04]  /*0300*/  IMAD.WIDE R14, R2, 0x4, R8 ;  /* 0x00000004020e7825 */ /* 0x002fc800078e0208 */
[----:B--2---:R-:W-:-:S05]  /*0310*/  FADD R23, R22, R23 ;  /* 0x0000001716177221 */ /* 0x004fca0000000000 */
        /* <DEDUP_REMOVED lines=8> */
[----:B------:R-:W3:Y:S04]  /*03a0*/  LDG.E R22, desc[UR4][R12.64] ;  /* 0x000000040c167981 */ /* 0x000ee8000c1e1900 */
[----:B0-----:R-:W3:Y:S01]  /*03b0*/  LDG.E R27, desc[UR4][R8.64] ;  /* 0x00000004081b7981 */ /* 0x001ee2000c1e1900 */
[----:B------:R-:W-:-:S04]  /*03c0*/  IMAD.WIDE R20, R2, 0x4, R16 ;  /* 0x0000000402147825 */ /* 0x000fc800078e0210 */
[----:B------:R-:W-:-:S04]  /*03d0*/  IMAD.WIDE R18, R2, 0x4, R12 ;  /* 0x0000000402127825 */ /* 0x000fc800078e020c */
[----:B-1----:R-:W-:-:S04]  /*03e0*/  IMAD.WIDE R10, R2, 0x4, R8 ;  /* 0x00000004020a7825 */ /* 0x002fc800078e0208 */
[----:B---3--:R-:W-:-:S05]  /*03f0*/  FADD R27, R22, R27 ;  /* 0x0000001b161b7221 */ /* 0x008fca0000000000 */
[----:B------:R0:W-:Y:S04]  /*0400*/  STG.E desc[UR4][R20.64], R27 ;  /* 0x0000001b14007986 */ /* 0x0001e8000c101904 */
[----:B------:R-:W3:Y:S04]  /*0410*/  LDG.E R22, desc[UR4][R18.64] ;  /* 0x0000000412167981 */ /* 0x000ee8000c1e1900 */
[----:B------:R-:W3:Y:S01]  /*0420*/  LDG.E R23, desc[UR4][R10.64] ;  /* 0x000000040a177981 */ /* 0x000ee2000c1e1900 */
[----:B------:R-:W-:-:S04]  /*0430*/  IMAD.WIDE R14, R2, 0x4, R20 ;  /* 0x00000004020e7825 */ /* 0x000fc800078e0214 */
[----:B------:R-:W-:-:S04]  /*0440*/  IMAD.WIDE R12, R2, 0x4, R18 ;  /* 0x00000004020c7825 */ /* 0x000fc800078e0212 */
[----:B------:R-:W-:-:S04]  /*0450*/  IMAD.WIDE R8, R2, 0x4, R10 ;  /* 0x0000000402087825 */ /* 0x000fc800078e020a */
[----:B---3--:R-:W-:-:S05]  /*0460*/  FADD R23, R22, R23 ;  /* 0x0000001716177221 */ /* 0x008fca0000000000 */
[----:B------:R1:W-:Y:S04]  /*0470*/  STG.E desc[UR4][R14.64], R23 ;  /* 0x000000170e007986 */ /* 0x0003e8000c101904 */
[----:B------:R-:W3:Y:S04]  /*0480*/  LDG.E R22, desc[UR4][R12.64] ;  /* 0x000000040c167981 */ /* 0x000ee8000c1e1900 */
[----:B--2---:R-:W3:Y:S01]  /*0490*/  LDG.E R25, desc[UR4][R8.64] ;  /* 0x0000000408197981 */ /* 0x004ee2000c1e1900 */
[----:B------:R-:W-:-:S04]  /*04a0*/  IMAD.WIDE R16, R2, 0x4, R14 ;  /* 0x0000000402107825 */ /* 0x000fc800078e020e */
[----:B------:R-:W-:-:S04]  /*04b0*/  IMAD.WIDE R18, R2, 0x4, R12 ;  /* 0x0000000402127825 */ /* 0x000fc800078e020c */
[----:B------:R-:W-:-:S04]  /*04c0*/  IMAD.WIDE R10, R2, 0x4, R8 ;  /* 0x00000004020a7825 */ /* 0x000fc800078e0208 */
[----:B---3--:R-:W-:-:S05]  /*04d0*/  FADD R25, R22, R25 ;  /* 0x0000001916197221 */ /* 0x008fca0000000000 */
[----:B------:R2:W-:Y:S04]  /*04e0*/  STG.E desc[UR4][R16.64], R25 ;  /* 0x0000001910007986 */ /* 0x0005e8000c101904 */
[----:B------:R-:W3:Y:S04]  /*04f0*/  LDG.E R22, desc[UR4][R18.64] ;  /* 0x0000000412167981 */ /* 0x000ee8000c1e1900 */
[----:B0-----:R-:W3:Y:S01]  /*0500*/  LDG.E R27, desc[UR4][R10.64] ;  /* 0x000000040a1b7981 */ /* 0x001ee2000c1e1900 */
[----:B------:R-:W-:-:S04]  /*0510*/  IMAD.WIDE R20, R2, 0x4, R16 ;  /* 0x0000000402147825 */ /* 0x000fc800078e0210 */
[----:B------:R-:W-:-:S04]  /*0520*/  IMAD.WIDE R12, R2, 0x4, R18 ;  /* 0x00000004020c7825 */ /* 0x000fc800078e0212 */
[----:B------:R-:W-:-:S04]  /*0530*/  IMAD.WIDE R8, R2, 0x4, R10 ;  /* 0x0000000402087825 */ /* 0x000fc800078e020a */
[----:B---3--:R-:W-:-:S05]  /*0540*/  FADD R27, R22, R27 ;  /* 0x0000001b161b7221 */ /* 0x008fca0000000000 */
[----:B------:R0:W-:Y:S04]  /*0550*/  STG.E desc[UR4][R20.64], R27 ;  /* 0x0000001b14007986 */ /* 0x0001e8000c101904 */
[----:B------:R-:W3:Y:S04]  /*0560*/  LDG.E R22, desc[UR4][R12.64] ;  /* 0x000000040c167981 */ /* 0x000ee8000c1e1900 */
[----:B-1----:R-:W3:Y:S01]  /*0570*/  LDG.E R23, desc[UR4][R8.64] ;  /* 0x0000000408177981 */ /* 0x002ee2000c1e1900 */
[----:B------:R-:W-:-:S04]  /*0580*/  IMAD.WIDE R14, R2, 0x4, R20 ;  /* 0x00000004020e7825 */ /* 0x000fc800078e0214 */
[----:B--2---:R-:W-:-:S04]  /*0590*/  IMAD.WIDE R16, R2, 0x4, R12 ;  /* 0x0000000402107825 */ /* 0x004fc800078e020c */
[----:B------:R-:W-:-:S04]  /*05a0*/  IMAD.WIDE R10, R2, 0x4, R8 ;  /* 0x00000004020a7825 */ /* 0x000fc800078e0208 */
[----:B---3--:R-:W-:-:S05]  /*05b0*/  FADD R23, R22, R23 ;  /* 0x0000001716177221 */ /* 0x008fca0000000000 */
        /* <DEDUP_REMOVED lines=11> */
[----:B-1----:R-:W-:-:S04]  /*0670*/  IMAD.WIDE R14, R2, 0x4, R12 ;  /* 0x00000004020e7825 */ /* 0x002fc800078e020c */
[----:B------:R-:W-:-:S04]  /*0680*/  IMAD.WIDE R10, R2, 0x4, R8 ;  /* 0x00000004020a7825 */ /* 0x000fc800078e0208 */
        /* <DEDUP_REMOVED lines=23> */
[----:B------:R-:W2:Y:S04]  /*0800*/  LDG.E R12, desc[UR4][R12.64] ;  /* 0x000000040c0c7981 */ /* 0x000ea8000c1e1900 */
[----:B------:R-:W2:Y:S01]  /*0810*/  LDG.E R9, desc[UR4][R8.64] ;  /* 0x0000000408097981 */ /* 0x000ea2000c1e1900 */
[----:B------:R-:W-:-:S04]  /*0820*/  IADD3 R4, PT, PT, R4, 0x10, RZ ;  /* 0x0000001004047810 */ /* 0x000fc80007ffe0ff */
[----:B------:R-:W-:Y:S01]  /*0830*/  ISETP.NE.AND P1, PT, R4, RZ, PT ;  /* 0x000000ff0400720c */ /* 0x000fe20003f25270 */
[C---:B-1----:R-:W-:Y:S01]  /*0840*/  IMAD.WIDE R16, R2.reuse, 0x4, R20 ;  /* 0x0000000402107825 */ /* 0x042fe200078e0214 */
[----:B------:R-:W-:-:S03]  /*0850*/  LEA R7, R2, R7, 0x4 ;  /* 0x0000000702077211 */ /* 0x000fc600078e20ff */
[----:B--2---:R-:W-:-:S05]  /*0860*/  FADD R19, R12, R9 ;  /* 0x000000090c137221 */ /* 0x004fca0000000000 */
[----:B------:R3:W-:Y:S03]  /*0870*/  STG.E desc[UR4][R16.64], R19 ;  /* 0x0000001310007986 */ /* 0x0007e6000c101904 */
[----:B------:R-:W-:Y:S05]  /*0880*/  @P1 BRA `(.L_x_2) ;  /* 0xfffffff800241947 */ /* 0x000fea000383ffff */
.L_x_1:
[----:B0-----:R-:W-:Y:S05]  /*0890*/  @!P0 EXIT ;  /* 0x000000000000894d */ /* 0x001fea0003800000 */
[----:B------:R-:W-:Y:S02]  /*08a0*/  ISETP.GE.U32.AND P0, PT, R6, 0x8, PT ;  /* 0x000000080600780c */ /* 0x000fe40003f06070 */
[----:B------:R-:W-:-:S04]  /*08b0*/  LOP3.LUT R4, R3, 0x7, RZ, 0xc0, !PT ;  /* 0x0000000703047812 */ /* 0x000fc800078ec0ff */
[----:B------:R-:W-:-:S07]  /*08c0*/  ISETP.NE.AND P1, PT, R4, RZ, PT ;  /* 0x000000ff0400720c */ /* 0x000fce0003f25270 */
[----:B------:R-:W-:Y:S06]  /*08d0*/  @!P0 BRA `(.L_x_3) ;  /* 0x0000000000f48947 */ /* 0x000fec0003800000 */
[----:B------:R-:W0:Y:S01]  /*08e0*/  LDC.64 R6, c[0x0][0x380] ;  /* 0x0000e000ff067b82 */ /* 0x000e220000000a00 */
[----:B------:R-:W-:-:S07]  /*08f0*/  IMAD R13, R0, R2, R5 ;  /* 0x00000002000d7224 */ /* 0x000fce00078e0205 */
[----:B------:R-:W1:Y:S08]  /*0900*/  LDC.64 R8, c[0x0][0x388] ;  /* 0x0000e200ff087b82 */ /* 0x000e700000000a00 */
[----:B------:R-:W2:Y:S01]  /*0910*/  LDC.64 R10, c[0x0][0x390] ;  /* 0x0000e400ff0a7b82 */ /* 0x000ea20000000a00 */
[----:B0-----:R-:W-:-:S05]  /*0920*/  IMAD.WIDE R6, R13, 0x4, R6 ;  /* 0x000000040d067825 */ /* 0x001fca00078e0206 */
[----:B------:R-:W3:Y:S01]  /*0930*/  LDG.E R12, desc[UR4][R6.64] ;  /* 0x00000004060c7981 */ /* 0x000ee2000c1e1900 */
[----:B-1----:R-:W-:-:S05]  /*0940*/  IMAD.WIDE R8, R13, 0x4, R8 ;  /* 0x000000040d087825 */ /* 0x002fca00078e0208 */
[----:B------:R-:W3:Y:S01]  /*0950*/  LDG.E R15, desc[UR4][R8.64] ;  /* 0x00000004080f7981 */ /* 0x000ee2000c1e1900 */
[----:B--2---:R-:W-:-:S04]  /*0960*/  IMAD.WIDE R10, R13, 0x4, R10 ;  /* 0x000000040d0a7825 */ /* 0x004fc800078e020a */
[----:B---3--:R-:W-:Y:S01]  /*0970*/  FADD R21, R12, R15 ;  /* 0x0000000f0c157221 */ /* 0x008fe20000000000 */
[----:B------:R-:W-:-:S04]  /*0980*/  IMAD.WIDE R12, R2, 0x4, R6 ;  /* 0x00000004020c7825 */ /* 0x000fc800078e0206 */
[C---:B------:R-:W-:Y:S01]  /*0990*/  IMAD.WIDE R14, R2.reuse, 0x4, R8 ;  /* 0x00000004020e7825 */ /* 0x040fe200078e0208 */
        /* <DEDUP_REMOVED lines=11> */
[----:B0-----:R-:W-:-:S04]  /*0a50*/  IMAD.WIDE R10, R2, 0x4, R6 ;  /* 0x00000004020a7825 */ /* 0x001fc800078e0206 */
[----:B------:R-:W-:-:S04]  /*0a60*/  IMAD.WIDE R12, R2, 0x4, R8 ;  /* 0x00000004020c7825 */ /* 0x000fc800078e0208 */
        /* <DEDUP_REMOVED lines=10> */
[----:B-1----:R-:W3:Y:S01]  /*0b10*/  LDG.E R23, desc[UR4][R8.64] ;  /* 0x0000000408177981 */ /* 0x002ee2000c1e1900 */
        /* <DEDUP_REMOVED lines=19> */
[----:B------:R-:W0:Y:S04]  /*0c50*/  LDG.E R10, desc[UR4][R10.64] ;  /* 0x000000040a0a7981 */ /* 0x000e28000c1e1900 */
[----:B------:R-:W0:Y:S01]  /*0c60*/  LDG.E R13, desc[UR4][R12.64] ;  /* 0x000000040c0d7981 */ /* 0x000e22000c1e1900 */
[----:B-1----:R-:W-:Y:S01]  /*0c70*/  IMAD.WIDE R16, R2, 0x4, R14 ;  /* 0x0000000402107825 */ /* 0x002fe200078e020e */
[----:B------:R-:W-:-:S03]  /*0c80*/  IADD3 R0, PT, PT, R0, 0x8, RZ ;  /* 0x0000000800007810 */ /* 0x000fc60007ffe0ff */
[----:B0-----:R-:W-:-:S05]  /*0c90*/  FADD R19, R10, R13 ;  /* 0x0000000d0a137221 */ /* 0x001fca0000000000 */
[----:B------:R2:W-:Y:S02]  /*0ca0*/  STG.E desc[UR4][R16.64], R19 ;  /* 0x0000001310007986 */ /* 0x0005e4000c101904 */
.L_x_3:
[----:B------:R-:W-:Y:S05]  /*0cb0*/  @!P1 EXIT ;  /* 0x000000000000994d */ /* 0x000fea0003800000 */
[----:B------:R-:W-:Y:S02]  /*0cc0*/  ISETP.GE.U32.AND P0, PT, R4, 0x4, PT ;  /* 0x000000040400780c */ /* 0x000fe40003f06070 */
[----:B------:R-:W-:-:S04]  /*0cd0*/  LOP3.LUT R3, R3, 0x3, RZ, 0xc0, !PT ;  /* 0x0000000303037812 */ /* 0x000fc800078ec0ff */
[----:B------:R-:W-:-:S07]  /*0ce0*/  ISETP.NE.AND P1, PT, R3, RZ, PT ;  /* 0x000000ff0300720c */ /* 0x000fce0003f25270 */
[----:B------:R-:W-:Y:S06]  /*0cf0*/  @!P0 BRA `(.L_x_4) ;  /* 0x0000000000848947 */ /* 0x000fec0003800000 */
[----:B------:R-:W0:Y:S01]  /*0d00*/  LDC.64 R6, c[0x0][0x380] ;  /* 0x0000e000ff067b82 */ /* 0x000e220000000a00 */
[----:B--2---:R-:W-:-:S07]  /*0d10*/  IMAD R15, R0, R2, R5 ;  /* 0x00000002000f7224 */ /* 0x004fce00078e0205 */
[----:B------:R-:W1:Y:S08]  /*0d20*/  LDC.64 R8, c[0x0][0x388] ;  /* 0x0000e200ff087b82 */ /* 0x000e700000000a00 */
[----:B------:R-:W2:Y:S01]  /*0d30*/  LDC.64 R10, c[0x0][0x390] ;  /* 0x0000e400ff0a7b82 */ /* 0x000ea20000000a00 */
[----:B0-----:R-:W-:-:S05]  /*0d40*/  IMAD.WIDE R6, R15, 0x4, R6 ;  /* 0x000000040f067825 */ /* 0x001fca00078e0206 */
[----:B------:R-:W3:Y:S01]  /*0d50*/  LDG.E R4, desc[UR4][R6.64] ;  /* 0x0000000406047981 */ /* 0x000ee2000c1e1900 */
[----:B-1----:R-:W-:-:S05]  /*0d60*/  IMAD.WIDE R8, R15, 0x4, R8 ;  /* 0x000000040f087825 */ /* 0x002fca00078e0208 */
[----:B------:R-:W3:Y:S01]  /*0d70*/  LDG.E R13, desc[UR4][R8.64] ;  /* 0x00000004080d7981 */ /* 0x000ee2000c1e1900 */
[----:B--2---:R-:W-:-:S04]  /*0d80*/  IMAD.WIDE R10, R15, 0x4, R10 ;  /* 0x000000040f0a7825 */ /* 0x004fc800078e020a */
[----:B------:R-:W-:-:S04]  /*0d90*/  IMAD.WIDE R14, R2, 0x4, R8 ;  /* 0x00000004020e7825 */ /* 0x000fc800078e0208 */
[----:B---3--:R-:W-:Y:S01]  /*0da0*/  FADD R21, R4, R13 ;  /* 0x0000000d04157221 */ /* 0x008fe20000000000 */
        /* <DEDUP_REMOVED lines=16> */
[----:B------:R-:W1:Y:S04]  /*0eb0*/  LDG.E R10, desc[UR4][R10.64] ;  /* 0x000000040a0a7981 */ /* 0x000e68000c1e1900 */
[----:B------:R-:W1:Y:S01]  /*0ec0*/  LDG.E R13, desc[UR4][R12.64] ;  /* 0x000000040c0d7981 */ /* 0x000e62000c1e1900 */
[----:B------:R-:W-:Y:S01]  /*0ed0*/  IMAD.WIDE R14, R2, 0x4, R18 ;  /* 0x00000004020e7825 */ /* 0x000fe200078e0212 */
[----:B------:R-:W-:-:S03]  /*0ee0*/  IADD3 R0, PT, PT, R0, 0x4, RZ ;  /* 0x0000000400007810 */ /* 0x000fc60007ffe0ff */
[----:B-1----:R-:W-:-:S05]  /*0ef0*/  FADD R17, R10, R13 ;  /* 0x0000000d0a117221 */ /* 0x002fca0000000000 */
[----:B------:R0:W-:Y:S02]  /*0f00*/  STG.E desc[UR4][R14.64], R17 ;  /* 0x000000110e007986 */ /* 0x0001e4000c101904 */
.L_x_4:
[----:B------:R-:W-:Y:S05]  /*0f10*/  @!P1 EXIT ;  /* 0x000000000000994d */ /* 0x000fea0003800000 */
[----:B------:R-:W1:Y:S01]  /*0f20*/  LDC.64 R6, c[0x0][0x390] ;  /* 0x0000e400ff067b82 */ /* 0x000e620000000a00 */
[----:B0-23--:R-:W-:Y:S01]  /*0f30*/  IMAD R17, R0, R2, R5 ;  /* 0x0000000200117224 */ /* 0x00dfe200078e0205 */
[----:B------:R-:W-:-:S06]  /*0f40*/  IADD3 R3, PT, PT, -R3, RZ, RZ ;  /* 0x000000ff03037210 */ /* 0x000fcc0007ffe1ff */
[----:B------:R-:W0:Y:S08]  /*0f50*/  LDC.64 R8, c[0x0][0x380] ;  /* 0x0000e000ff087b82 */ /* 0x000e300000000a00 */
[----:B------:R-:W2:Y:S02]  /*0f60*/  LDC.64 R10, c[0x0][0x388] ;  /* 0x0000e200ff0a7b82 */ /* 0x000ea40000000a00 */
.L_x_5:
[----:B0-----:R-:W-:-:S04]  /*0f70*/  IMAD.WIDE R4, R17, 0x4, R8 ;  /* 0x0000000411047825 */ /* 0x001fc800078e0208 */
[----:B--2---:R-:W-:Y:S02]  /*0f80*/  IMAD.WIDE R12, R17, 0x4, R10 ;  /* 0x00000004110c7825 */ /* 0x004fe400078e020a */
[----:B------:R-:W2:Y:S04]  /*0f90*/  LDG.E R4, desc[UR4][R4.64] ;  /* 0x0000000404047981 */ /* 0x000ea8000c1e1900 */
[----:B------:R-:W2:Y:S01]  /*0fa0*/  LDG.E R13, desc[UR4][R12.64] ;  /* 0x000000040c0d7981 */ /* 0x000ea2000c1e1900 */
[----:B------:R-:W-:Y:S01]  /*0fb0*/  IADD3 R3, PT, PT, R3, 0x1, RZ ;  /* 0x0000000103037810 */ /* 0x000fe20007ffe0ff */
[C---:B-1-3--:R-:W-:Y:S01]  /*0fc0*/  IMAD.WIDE R14, R17.reuse, 0x4, R6 ;  /* 0x00000004110e7825 */ /* 0x04afe200078e0206 */
[----:B------:R-:W-:Y:S02]  /*0fd0*/  IADD3 R17, PT, PT, R17, R2, RZ ;  /* 0x0000000211117210 */ /* 0x000fe40007ffe0ff */
[----:B------:R-:W-:Y:S01]  /*0fe0*/  ISETP.NE.AND P0, PT, R3, RZ, PT ;  /* 0x000000ff0300720c */ /* 0x000fe20003f05270 */
[----:B--2---:R-:W-:-:S05]  /*0ff0*/  FADD R19, R4, R13 ;  /* 0x0000000d04137221 */ /* 0x004fca0000000000 */
[----:B------:R3:W-:Y:S07]  /*1000*/  STG.E desc[UR4][R14.64], R19 ;  /* 0x000000130e007986 */ /* 0x0007ee000c101904 */
[----:B------:R-:W-:Y:S05]  /*1010*/  @P0 BRA `(.L_x_5) ;  /* 0xfffffffc00d40947 */ /* 0x000fea000383ffff */
[----:B------:R-:W-:Y:S05]  /*1020*/  EXIT ;  /* 0x000000000000794d */ /* 0x000fea0003800000 */
.L_x_6:
        /* <DEDUP_REMOVED lines=13> */
.L_x_9:


//--------------------- .text._Z6mataddPKfS0_Pfii --------------------------
	.section	.text._Z6mataddPKfS0_Pfii,"ax",@progbits
	.align	128
        .global         _Z6mataddPKfS0_Pfii
        .type           _Z6mataddPKfS0_Pfii,@function
        .size           _Z6mataddPKfS0_Pfii,(.L_x_10 - _Z6mataddPKfS0_Pfii)
        .other          _Z6mataddPKfS0_Pfii,@"STO_CUDA_ENTRY STV_DEFAULT"
_Z6mataddPKfS0_Pfii:
.text._Z6mataddPKfS0_Pfii:
[----:B------:R-:W-:Y:S01]  /*0000*/  LDC R1, c[0x0][0x37c] ;  /* 0x0000df00ff017b82 */ /* 0x000fe20000000800 */
[----:B------:R-:W0:Y:S01]  /*0010*/  S2R R3, SR_CTAID.Y ;  /* 0x0000000000037919 */ /* 0x000e220000002600 */
[----:B------:R-:W1:Y:S01]  /*0020*/  LDCU UR4, c[0x0][0x360] ;  /* 0x00006c00ff0477ac */ /* 0x000e620008000800 */
[----:B------:R-:W0:Y:S01]  /*0030*/  S2R R2, SR_TID.Y ;  /* 0x0000000000027919 */ /* 0x000e220000002200 */
[----:B------:R-:W0:Y:S01]  /*0040*/  LDCU UR5, c[0x0][0x364] ;  /* 0x00006c80ff0577ac */ /* 0x000e220008000800 */
[----:B------:R-:W1:Y:S01]  /*0050*/  S2R R0, SR_CTAID.X ;  /* 0x0000000000007919 */ /* 0x000e620000002500 */
[----:B------:R-:W2:Y:S01]  /*0060*/  LDCU.64 UR6, c[0x0][0x398] ;  /* 0x00007300ff0677ac */ /* 0x000ea20008000a00 */
[----:B------:R-:W1:Y:S01]  /*0070*/  S2R R5, SR_TID.X ;  /* 0x0000000000057919 */ /* 0x000e620000002100 */
[----:B0-----:R-:W-:-:S05]  /*0080*/  IMAD R3, R3, UR5, R2 ;  /* 0x0000000503037c24 */ /* 0x001fca000f8e0202 */
[----:B--2---:R-:W-:Y:S01]  /*0090*/  ISETP.GE.AND P0, PT, R3, UR7, PT ;  /* 0x0000000703007c0c */ /* 0x004fe2000bf06270 */
[----:B-1----:R-:W-:-:S04]  /*00a0*/  IMAD R0, R0, UR4, R5 ;  /* 0x0000000400007c24 */ /* 0x002fc8000f8e0205 */
[----:B------:R-:W-:Y:S01]  /*00b0*/  IMAD R9, R3, UR6, R0 ;  /* 0x0000000603097c24 */ /* 0x000fe2000f8e0200 */
[----:B------:R-:W-:-:S13]  /*00c0*/  ISETP.GE.OR P0, PT, R0, UR6, P0 ;  /* 0x0000000600007c0c */ /* 0x000fda0008706670 */
[----:B------:R-:W-:Y:S05]  /*00d0*/  @P0 EXIT ;  /* 0x000000000000094d */ /* 0x000fea0003800000 */
[----:B------:R-:W0:Y:S01]  /*00e0*/  LDC.64 R2, c[0x0][0x380] ;  /* 0x0000e000ff027b82 */ /* 0x000e220000000a00 */
[----:B------:R-:W1:Y:S07]  /*00f0*/  LDCU.64 UR4, c[0x0][0x358] ;  /* 0x00006b00ff0477ac */ /* 0x000e6e0008000a00 */
        /* <DEDUP_REMOVED lines=10> */
.L_x_7:
        /* <DEDUP_REMOVED lines=14> */
.L_x_10:


//--------------------- .nv.shared.reserved.0     --------------------------
	.section	.nv.shared.reserved.0,"aw",@nobits
	.weak		__nv_reservedSMEM_offset_0_alias
	.size		__nv_reservedSMEM_offset_0_alias, 0, 64
	.other		__nv_reservedSMEM_offset_0_alias,@"STO_CUDA_RESERVED_SHARED STV_DEFAULT"
__nv_reservedSMEM_offset_0_alias:
	.zero		0
	.zero		64


//--------------------- .nv.constant0._Z9matadd_2dPKfS0_Pfii --------------------------
	.section	.nv.constant0._Z9matadd_2dPKfS0_Pfii,"a",@progbits
	.sectionflags	@""
	.align	4
.nv.constant0._Z9matadd_2dPKfS0_Pfii:
	.zero		928


//--------------------- .nv.constant0._Z9matadd_1dPKfS0_Pfii --------------------------
	.section	.nv.constant0._Z9matadd_1dPKfS0_Pfii,"a",@progbits
	.sectionflags	@""
	.align	4
.nv.constant0._Z9matadd_1dPKfS0_Pfii:
	.zero		928


//--------------------- .nv.constant0._Z6mataddPKfS0_Pfii --------------------------
	.section	.nv.constant0._Z6mataddPKfS0_Pfii,"a",@progbits
	.sectionflags	@""
	.align	4
.nv.constant0._Z6mataddPKfS0_Pfii:
	.zero		928


//--------------------- SYMBOLS --------------------------

	.type		.nv.reservedSmem.offset0,@object
	.size		.nv.reservedSmem.offset0,0x4
